//
// Generated by NVIDIA NVVM Compiler
//
// Compiler Build ID: CL-36424714
// Cuda compilation tools, release 13.0, V13.0.88
// Based on NVVM 20.0.0
//

.version 9.0
.target sm_100
.address_size 64

	// .globl	_Z20ldmatrix_test_kernelP6__halfPKS_i
// _ZZ20ldmatrix_test_kernelP6__halfPKS_iE5shmem has been demoted

.visible .entry _Z20ldmatrix_test_kernelP6__halfPKS_i(
	.param .u64 .ptr .align 1 _Z20ldmatrix_test_kernelP6__halfPKS_i_param_0,
	.param .u64 .ptr .align 1 _Z20ldmatrix_test_kernelP6__halfPKS_i_param_1,
	.param .u32 _Z20ldmatrix_test_kernelP6__halfPKS_i_param_2
)
{
	.reg .pred 	%p<4>;
	.reg .b16 	%rs<5>;
	.reg .b32 	%r<12>;
	.reg .b64 	%rd<17>;
	// demoted variable
	.shared .align 2 .b8 _ZZ20ldmatrix_test_kernelP6__halfPKS_iE5shmem[128];
	ld.param.u64 	%rd3, [_Z20ldmatrix_test_kernelP6__halfPKS_i_param_0];
	ld.param.u64 	%rd4, [_Z20ldmatrix_test_kernelP6__halfPKS_i_param_1];
	ld.param.u32 	%r4, [_Z20ldmatrix_test_kernelP6__halfPKS_i_param_2];
	mov.u32 	%r1, %tid.x;
	shl.b32 	%r2, %r1, 1;
	setp.ge.s32 	%p1, %r2, %r4;
	@%p1 bra 	$L__BB0_2;
	cvta.to.global.u64 	%rd5, %rd4;
	shl.b32 	%r5, %r1, 2;
	mov.u32 	%r6, _ZZ20ldmatrix_test_kernelP6__halfPKS_iE5shmem;
	add.s32 	%r7, %r6, %r5;
	mul.wide.u32 	%rd6, %r2, 2;
	add.s64 	%rd7, %rd5, %rd6;
	ld.global.u16 	%rs1, [%rd7];
	st.shared.u16 	[%r7], %rs1;
	ld.global.u16 	%rs2, [%rd7+2];
	st.shared.u16 	[%r7+2], %rs2;
$L__BB0_2:
	bar.sync 	0;
	setp.gt.u32 	%p2, %r1, 7;
	mov.b64 	%rd16, 0;
	@%p2 bra 	$L__BB0_4;
	shl.b32 	%r8, %r1, 3;
	mul.wide.u32 	%rd9, %r8, 2;
	mov.u32 	%r9, _ZZ20ldmatrix_test_kernelP6__halfPKS_iE5shmem;
	cvt.u64.u32 	%rd10, %r9;
	cvta.shared.u64 	%rd11, %rd10;
	add.s64 	%rd16, %rd11, %rd9;
$L__BB0_4:
	setp.ge.s32 	%p3, %r2, %r4;
	cvta.to.shared.u64 	%rd12, %rd16;
	cvt.u32.u64 	%r11, %rd12;
	// begin inline asm
	ldmatrix.sync.aligned.m8n8.x1.shared.b16 {%r10}, [%r11];
	// end inline asm
	@%p3 bra 	$L__BB0_6;
	mov.b32 	{%rs3, %rs4}, %r10;
	cvta.to.global.u64 	%rd13, %rd3;
	mul.wide.u32 	%rd14, %r2, 2;
	add.s64 	%rd15, %rd13, %rd14;
	st.global.u16 	[%rd15], %rs3;
	st.global.u16 	[%rd15+2], %rs4;
$L__BB0_6:
	ret;

}


// ===== COMPILED SASS (sm_100) =====

	.target	sm_100

	.elftype	@"ET_EXEC"


//--------------------- .note.nv.tkinfo           --------------------------
	.section	.note.nv.tkinfo,"",@"SHT_NOTE"
	.sectionflags	@"SHF_NOTE_NV_TKINFO"
	.tkinfo
        /*0018*/ 	.word	0x00000002
        /*0030*/ 	.string	""
        /*0030*/ 	.string	"ptxas"
        /*0030*/ 	.string	"Cuda compilation tools, release 13.0, V13.0.88"
        /*0030*/ 	.string	"Build cuda_13.0.r13.0/compiler.36424714_0"
        /*0030*/ 	.string	"-arch sm_100 -m 64 "



//--------------------- .note.nv.cuinfo           --------------------------
	.section	.note.nv.cuinfo,"",@"SHT_NOTE"
	.sectionflags	@"SHF_NOTE_NV_CUINFO"
        /*0018*/ 	.short	0x0002
        /*001a*/ 	.short	0x0064
        /*001c*/ 	.short	0x0082
	.zero		2


//--------------------- .nv.info                  --------------------------
	.section	.nv.info,"",@"SHT_CUDA_INFO"
	.align	4


	//----- nvinfo : EIATTR_REGCOUNT
	.align		4
        /*0000*/ 	.byte	0x04, 0x2f
        /*0002*/ 	.short	(.L_1 - .L_0)
	.align		4
.L_0:
        /*0004*/ 	.word	index@(_Z20ldmatrix_test_kernelP6__halfPKS_i)
        /*0008*/ 	.word	0x00000012


	//----- nvinfo : EIATTR_FRAME_SIZE
	.align		4
.L_1:
        /*000c*/ 	.byte	0x04, 0x11
        /*000e*/ 	.short	(.L_3 - .L_2)
	.align		4
.L_2:
        /*0010*/ 	.word	index@(_Z20ldmatrix_test_kernelP6__halfPKS_i)
        /*0014*/ 	.word	0x00000000


	//----- nvinfo : EIATTR_MIN_STACK_SIZE
	.align		4
.L_3:
        /*0018*/ 	.byte	0x04, 0x12
        /*001a*/ 	.short	(.L_5 - .L_4)
	.align		4
.L_4:
        /*001c*/ 	.word	index@(_Z20ldmatrix_test_kernelP6__halfPKS_i)
        /*0020*/ 	.word	0x00000000
.L_5:


//--------------------- .nv.compat                --------------------------
	.section	.nv.compat,"",@"SHT_CUDA_COMPAT_INFO"
	.align	4
        /*0000*/ 	.byte	0x02, 0x09, 0x00, 0x00, 0x02, 0x02, 0x01, 0x00, 0x02, 0x05, 0x05, 0x00, 0x03, 0x07, 0x01, 0x01
        /*0010*/ 	.byte	0x02, 0x03, 0x00, 0x00, 0x02, 0x06, 0x01, 0x00, 0x04, 0x0b, 0x08, 0x00, 0x09, 0x00, 0x00, 0x00
        /*0020*/ 	.byte	0x00, 0x00, 0x00, 0x00


//--------------------- .nv.info._Z20ldmatrix_test_kernelP6__halfPKS_i --------------------------
	.section	.nv.info._Z20ldmatrix_test_kernelP6__halfPKS_i,"",@"SHT_CUDA_INFO"
	.sectionflags	@""
	.align	4


	//----- nvinfo : EIATTR_CUDA_API_VERSION
	.align		4
        /*0000*/ 	.byte	0x04, 0x37
        /*0002*/ 	.short	(.L_7 - .L_6)
.L_6:
        /*0004*/ 	.word	0x00000082


	//----- nvinfo : EIATTR_KPARAM_INFO
	.align		4
.L_7:
        /*0008*/ 	.byte	0x04, 0x17
        /*000a*/ 	.short	(.L_9 - .L_8)
.L_8:
        /*000c*/ 	.word	0x00000000
        /*0010*/ 	.short	0x0002
        /*0012*/ 	.short	0x0010
        /*0014*/ 	.byte	0x00, 0xf0, 0x11, 0x00


	//----- nvinfo : EIATTR_KPARAM_INFO
	.align		4
.L_9:
        /*0018*/ 	.byte	0x04, 0x17
        /*001a*/ 	.short	(.L_11 - .L_10)
.L_10:
        /*001c*/ 	.word	0x00000000
        /*0020*/ 	.short	0x0001
        /*0022*/ 	.short	0x0008
        /*0024*/ 	.byte	0x00, 0xf5, 0x21, 0x00


	//----- nvinfo : EIATTR_KPARAM_INFO
	.align		4
.L_11:
        /*0028*/ 	.byte	0x04, 0x17
        /*002a*/ 	.short	(.L_13 - .L_12)
.L_12:
        /*002c*/ 	.word	0x00000000
        /*0030*/ 	.short	0x0000
        /*0032*/ 	.short	0x0000
        /*0034*/ 	.byte	0x00, 0xf5, 0x21, 0x00


	//----- nvinfo : EIATTR_SPARSE_MMA_MASK
	.align		4
.L_13:
        /*0038*/ 	.byte	0x03, 0x50
        /*003a*/ 	.short	0x0000


	//----- nvinfo : EIATTR_MAXREG_COUNT
	.align		4
        /*003c*/ 	.byte	0x03, 0x1b
        /*003e*/ 	.short	0x00ff


	//----- nvinfo : EIATTR_NUM_BARRIERS
	.align		4
        /*0040*/ 	.byte	0x02, 0x4c
        /*0042*/ 	.byte	0x01
	.zero		1


	//----- nvinfo : EIATTR_MERCURY_ISA_VERSION
	.align		4
        /*0044*/ 	.byte	0x03, 0x5f
        /*0046*/ 	.short	0x0101


	//----- nvinfo : EIATTR_VRC_CTA_INIT_COUNT
	.align		4
        /*0048*/ 	.byte	0x02, 0x4a
	.zero		1
	.zero		1


	//----- nvinfo : EIATTR_EXIT_INSTR_OFFSETS
	.align		4
        /*004c*/ 	.byte	0x04, 0x1c
        /*004e*/ 	.short	(.L_15 - .L_14)


	//   ....[0]....
.L_14:
        /*0050*/ 	.word	0x000001d0


	//   ....[1]....
        /*0054*/ 	.word	0x00000230


	//----- nvinfo : EIATTR_CBANK_PARAM_SIZE
	.align		4
.L_15:
        /*0058*/ 	.byte	0x03, 0x19
        /*005a*/ 	.short	0x0014


	//----- nvinfo : EIATTR_PARAM_CBANK
	.align		4
        /*005c*/ 	.byte	0x04, 0x0a
        /*005e*/ 	.short	(.L_17 - .L_16)
	.align		4
.L_16:
        /*0060*/ 	.word	index@(.nv.constant0._Z20ldmatrix_test_kernelP6__halfPKS_i)
        /*0064*/ 	.short	0x0380
        /*0066*/ 	.short	0x0014


	//----- nvinfo : EIATTR_SW_WAR
	.align		4
.L_17:
        /*0068*/ 	.byte	0x04, 0x36
        /*006a*/ 	.short	(.L_19 - .L_18)
.L_18:
        /*006c*/ 	.word	0x00000008
.L_19:


//--------------------- .nv.callgraph             --------------------------
	.section	.nv.callgraph,"",@"SHT_CUDA_CALLGRAPH"
	.align	4
	.sectionentsize	8
	.align		4
        /*0000*/ 	.word	0x00000000
	.align		4
        /*0004*/ 	.word	0xffffffff
	.align		4
        /*0008*/ 	.word	0x00000000
	.align		4
        /*000c*/ 	.word	0xfffffffe
	.align		4
        /*0010*/ 	.word	0x00000000
	.align		4
        /*0014*/ 	.word	0xfffffffd
	.align		4
        /*0018*/ 	.word	0x00000000
	.align		4
        /*001c*/ 	.word	0xfffffffc


//--------------------- .text._Z20ldmatrix_test_kernelP6__halfPKS_i --------------------------
	.section	.text._Z20ldmatrix_test_kernelP6__halfPKS_i,"ax",@progbits
	.align	128
        .global         _Z20ldmatrix_test_kernelP6__halfPKS_i
        .type           _Z20ldmatrix_test_kernelP6__halfPKS_i,@function
        .size           _Z20ldmatrix_test_kernelP6__halfPKS_i,(.L_x_1 - _Z20ldmatrix_test_kernelP6__halfPKS_i)
        .other          _Z20ldmatrix_test_kernelP6__halfPKS_i,@"STO_CUDA_ENTRY STV_DEFAULT"
_Z20ldmatrix_test_kernelP6__halfPKS_i:
.text._Z20ldmatrix_test_kernelP6__halfPKS_i:
[----:B------:R-:W-:Y:S01]  /*0000*/  LDC R1, c[0x0][0x37c] ;  /* 0x0000df00ff017b82 */ /* 0x000fe20000000800 */
[----:B------:R-:W0:Y:S01]  /*0010*/  S2R R15, SR_TID.X ;  /* 0x00000000000f7919 */ /* 0x000e220000002100 */
[----:B------:R-:W1:Y:S01]  /*0020*/  LDCU UR4, c[0x0][0x390] ;  /* 0x00007200ff0477ac */ /* 0x000e620008000800 */
[----:B0-----:R-:W-:-:S05]  /*0030*/  IMAD.SHL.U32 R9, R15, 0x2, RZ ;  /* 0x000000020f097824 */ /* 0x001fca00078e00ff */
[----:B-1----:R-:W-:Y:S01]  /*0040*/  ISETP.GE.AND P0, PT, R9, UR4, PT ;  /* 0x0000000409007c0c */ /* 0x002fe2000bf06270 */
[----:B------:R-:W0:-:S12]  /*0050*/  LDCU.64 UR4, c[0x0][0x358] ;  /* 0x00006b00ff0477ac */ /* 0x000e180008000a00 */
[----:B------:R-:W1:Y:S02]  /*0060*/  @!P0 LDC.64 R2, c[0x0][0x388] ;  /* 0x0000e200ff028b82 */ /* 0x000e640000000a00 */
[----:B-1----:R-:W-:-:S05]  /*0070*/  @!P0 IMAD.WIDE.U32 R2, R9, 0x2, R2 ;  /* 0x0000000209028825 */ /* 0x002fca00078e0002 */
[----:B0-----:R-:W2:Y:S04]  /*0080*/  @!P0 LDG.E.U16 R8, desc[UR4][R2.64] ;  /* 0x0000000402088981 */ /* 0x001ea8000c1e1500 */
[----:B------:R-:W2:Y:S01]  /*0090*/  @!P0 LDG.E.U16 R10, desc[UR4][R2.64+0x2] ;  /* 0x00000204020a8981 */ /* 0x000ea2000c1e1500 */
[----:B------:R-:W-:Y:S01]  /*00a0*/  ISETP.GT.U32.AND P1, PT, R15, 0x7, PT ;  /* 0x000000070f00780c */ /* 0x000fe20003f24070 */
[----:B------:R-:W0:-:S12]  /*00b0*/  @!P0 S2R R13, SR_CgaCtaId ;  /* 0x00000000000d8919 */ /* 0x000e180000008800 */
[----:B------:R-:W1:Y:S01]  /*00c0*/  @!P1 S2R R5, SR_CgaCtaId ;  /* 0x0000000000059919 */ /* 0x000e620000008800 */
[----:B------:R-:W-:Y:S01]  /*00d0*/  @!P1 MOV R0, 0x400 ;  /* 0x0000040000009802 */ /* 0x000fe20000000f00 */
[----:B------:R-:W-:Y:S01]  /*00e0*/  @!P1 IMAD.SHL.U32 R11, R15, 0x8, RZ ;  /* 0x000000080f0b9824 */ /* 0x000fe200078e00ff */
[----:B------:R-:W3:Y:S02]  /*00f0*/  @!P1 S2R R12, SR_SWINHI ;  /* 0x00000000000c9919 */ /* 0x000ee40000002f00 */
[----:B-1----:R-:W-:Y:S02]  /*0100*/  @!P1 LEA R7, R5, R0, 0x18 ;  /* 0x0000000005079211 */ /* 0x002fe400078ec0ff */
[----:B------:R-:W-:Y:S02]  /*0110*/  CS2R R4, SRZ ;  /* 0x0000000000047805 */ /* 0x000fe4000001ff00 */
[----:B------:R-:W-:Y:S02]  /*0120*/  @!P0 MOV R0, 0x400 ;  /* 0x0000040000008802 */ /* 0x000fe40000000f00 */
[----:B------:R-:W-:-:S02]  /*0130*/  @!P1 MOV R6, R7 ;  /* 0x0000000700069202 */ /* 0x000fc40000000f00 */
[----:B---3--:R-:W-:Y:S02]  /*0140*/  @!P1 MOV R7, R12 ;  /* 0x0000000c00079202 */ /* 0x008fe40000000f00 */
[----:B0-----:R-:W-:Y:S01]  /*0150*/  @!P0 LEA R0, R13, R0, 0x18 ;  /* 0x000000000d008211 */ /* 0x001fe200078ec0ff */
[----:B------:R-:W-:-:S04]  /*0160*/  @!P1 IMAD.WIDE.U32 R4, R11, 0x2, R6 ;  /* 0x000000020b049825 */ /* 0x000fc800078e0006 */
[----:B------:R-:W-:Y:S01]  /*0170*/  @!P0 IMAD R0, R15, 0x4, R0 ;  /* 0x000000040f008824 */ /* 0x000fe200078e0200 */
[----:B------:R-:W-:Y:S02]  /*0180*/  MOV R4, R4 ;  /* 0x0000000400047202 */ /* 0x000fe40000000f00 */
[----:B--2---:R-:W-:-:S05]  /*0190*/  PRMT R8, R8, 0x5410, R10 ;  /* 0x0000541008087816 */ /* 0x004fca000000000a */
[----:B------:R0:W-:Y:S01]  /*01a0*/  @!P0 STS [R0], R8 ;  /* 0x0000000800008388 */ /* 0x0001e20000000800 */
[----:B------:R-:W-:Y:S06]  /*01b0*/  BAR.SYNC.DEFER_BLOCKING 0x0 ;  /* 0x0000000000007b1d */ /* 0x000fec0000010000 */
[----:B------:R0:W1:Y:S01]  /*01c0*/  LDSM.16.M88 R5, [R4] ;  /* 0x000000000405783b */ /* 0x0000620000000000 */
[----:B------:R-:W-:Y:S05]  /*01d0*/  @P0 EXIT ;  /* 0x000000000000094d */ /* 0x000fea0003800000 */
[----:B------:R-:W2:Y:S01]  /*01e0*/  LDC.64 R2, c[0x0][0x380] ;  /* 0x0000e000ff027b82 */ /* 0x000ea20000000a00 */
[----:B01----:R-:W-:Y:S01]  /*01f0*/  PRMT R0, R5, 0x7632, R0 ;  /* 0x0000763205007816 */ /* 0x003fe20000000000 */
[----:B--2---:R-:W-:-:S05]  /*0200*/  IMAD.WIDE.U32 R2, R9, 0x2, R2 ;  /* 0x0000000209027825 */ /* 0x004fca00078e0002 */
[----:B------:R-:W-:Y:S04]  /*0210*/  STG.E.U16 desc[UR4][R2.64], R5 ;  /* 0x0000000502007986 */ /* 0x000fe8000c101504 */
[----:B------:R-:W-:Y:S01]  /*0220*/  STG.E.U16 desc[UR4][R2.64+0x2], R0 ;  /* 0x0000020002007986 */ /* 0x000fe2000c101504 */
[----:B------:R-:W-:Y:S05]  /*0230*/  EXIT ;  /* 0x000000000000794d */ /* 0x000fea0003800000 */
.L_x_0:
[----:B------:R-:W-:-:S00]  /*0240*/  BRA `(.L_x_0) ;  /* 0xfffffffc00fc7947 */ /* 0x000fc0000383ffff */
[----:B------:R-:W-:-:S00]  /*0250*/  NOP ;  /* 0x0000000000007918 */ /* 0x000fc00000000000 */
        /* <DEDUP_REMOVED lines=10> */
.L_x_1:


//--------------------- .nv.shared._Z20ldmatrix_test_kernelP6__halfPKS_i --------------------------
	.section	.nv.shared._Z20ldmatrix_test_kernelP6__halfPKS_i,"aw",@nobits
	.sectionflags	@""
	.align	2
.nv.shared._Z20ldmatrix_test_kernelP6__halfPKS_i:
	.zero		1152


//--------------------- .nv.shared.reserved.0     --------------------------
	.section	.nv.shared.reserved.0,"aw",@nobits
	.weak		__nv_reservedSMEM_offset_0_alias
	.size		__nv_reservedSMEM_offset_0_alias, 0, 64
	.other		__nv_reservedSMEM_offset_0_alias,@"STO_CUDA_RESERVED_SHARED STV_DEFAULT"
__nv_reservedSMEM_offset_0_alias:
	.zero		0
	.zero		64


//--------------------- .nv.constant0._Z20ldmatrix_test_kernelP6__halfPKS_i --------------------------
	.section	.nv.constant0._Z20ldmatrix_test_kernelP6__halfPKS_i,"a",@progbits
	.sectionflags	@""
	.align	4
.nv.constant0._Z20ldmatrix_test_kernelP6__halfPKS_i:
	.zero		916


//--------------------- SYMBOLS --------------------------

	.type		.nv.reservedSmem.offset0,@object
	.size		.nv.reservedSmem.offset0,0x4
	.type		.nv.reservedSmem.cap,@object
	.size		.nv.reservedSmem.cap,0x4
